//
// Generated by NVIDIA NVVM Compiler
//
// Compiler Build ID: CL-36424714
// Cuda compilation tools, release 13.0, V13.0.88
// Based on NVVM 20.0.0
//

.version 9.0
.target sm_100
.address_size 64

	// .globl	_Z5saxpyPfS_i
.extern .shared .align 16 .b8 shared_data[];

.visible .entry _Z5saxpyPfS_i(
	.param .u64 .ptr .align 1 _Z5saxpyPfS_i_param_0,
	.param .u64 .ptr .align 1 _Z5saxpyPfS_i_param_1,
	.param .u32 _Z5saxpyPfS_i_param_2
)
{
	.reg .pred 	%p<2>;
	.reg .b32 	%r<6>;
	.reg .b32 	%f<4>;
	.reg .b64 	%rd<8>;

	ld.param.u64 	%rd1, [_Z5saxpyPfS_i_param_0];
	ld.param.u64 	%rd2, [_Z5saxpyPfS_i_param_1];
	ld.param.u32 	%r2, [_Z5saxpyPfS_i_param_2];
	mov.u32 	%r3, %ctaid.x;
	mov.u32 	%r4, %ntid.x;
	mov.u32 	%r5, %tid.x;
	mad.lo.s32 	%r1, %r3, %r4, %r5;
	setp.ge.s32 	%p1, %r1, %r2;
	@%p1 bra 	$L__BB0_2;
	cvta.to.global.u64 	%rd3, %rd1;
	cvta.to.global.u64 	%rd4, %rd2;
	mul.wide.s32 	%rd5, %r1, 4;
	add.s64 	%rd6, %rd3, %rd5;
	ld.global.f32 	%f1, [%rd6];
	add.s64 	%rd7, %rd4, %rd5;
	ld.global.f32 	%f2, [%rd7];
	add.f32 	%f3, %f1, %f2;
	st.global.f32 	[%rd6], %f3;
$L__BB0_2:
	ret;

}
	// .globl	_Z6reducePf
.visible .entry _Z6reducePf(
	.param .u64 .ptr .align 1 _Z6reducePf_param_0
)
{
	.reg .pred 	%p<5>;
	.reg .b32 	%r<16>;
	.reg .b32 	%f<6>;
	.reg .b64 	%rd<7>;

	ld.param.u64 	%rd2, [_Z6reducePf_param_0];
	cvta.to.global.u64 	%rd1, %rd2;
	mov.u32 	%r1, %tid.x;
	mov.u32 	%r2, %ctaid.x;
	mov.u32 	%r3, %ntid.x;
	mad.lo.s32 	%r7, %r2, %r3, %r1;
	mul.wide.u32 	%rd3, %r7, 4;
	add.s64 	%rd4, %rd1, %rd3;
	ld.global.f32 	%f1, [%rd4];
	shl.b32 	%r8, %r1, 2;
	mov.u32 	%r9, shared_data;
	add.s32 	%r4, %r9, %r8;
	st.shared.f32 	[%r4], %f1;
	bar.sync 	0;
	setp.lt.u32 	%p1, %r3, 2;
	@%p1 bra 	$L__BB1_5;
	mov.b32 	%r15, 1;
$L__BB1_2:
	shl.b32 	%r6, %r15, 1;
	add.s32 	%r11, %r6, -1;
	and.b32  	%r12, %r11, %r1;
	setp.ne.s32 	%p2, %r12, 0;
	@%p2 bra 	$L__BB1_4;
	shl.b32 	%r13, %r15, 2;
	add.s32 	%r14, %r4, %r13;
	ld.shared.f32 	%f2, [%r14];
	ld.shared.f32 	%f3, [%r4];
	add.f32 	%f4, %f2, %f3;
	st.shared.f32 	[%r4], %f4;
$L__BB1_4:
	bar.sync 	0;
	setp.lt.u32 	%p3, %r6, %r3;
	mov.u32 	%r15, %r6;
	@%p3 bra 	$L__BB1_2;
$L__BB1_5:
	setp.ne.s32 	%p4, %r1, 0;
	@%p4 bra 	$L__BB1_7;
	ld.shared.f32 	%f5, [shared_data];
	mul.wide.u32 	%rd5, %r2, 4;
	add.s64 	%rd6, %rd1, %rd5;
	st.global.f32 	[%rd6], %f5;
$L__BB1_7:
	ret;

}


// ===== COMPILED SASS (sm_100) =====

	.target	sm_100

	.elftype	@"ET_EXEC"


//--------------------- .note.nv.tkinfo           --------------------------
	.section	.note.nv.tkinfo,"",@"SHT_NOTE"
	.sectionflags	@"SHF_NOTE_NV_TKINFO"
	.tkinfo
        /*0018*/ 	.word	0x00000002
        /*0030*/ 	.string	""
        /*0030*/ 	.string	"ptxas"
        /*0030*/ 	.string	"Cuda compilation tools, release 13.0, V13.0.88"
        /*0030*/ 	.string	"Build cuda_13.0.r13.0/compiler.36424714_0"
        /*0030*/ 	.string	"-arch sm_100 -m 64 "



//--------------------- .note.nv.cuinfo           --------------------------
	.section	.note.nv.cuinfo,"",@"SHT_NOTE"
	.sectionflags	@"SHF_NOTE_NV_CUINFO"
        /*0018*/ 	.short	0x0002
        /*001a*/ 	.short	0x0064
        /*001c*/ 	.short	0x0082
	.zero		2


//--------------------- .nv.info                  --------------------------
	.section	.nv.info,"",@"SHT_CUDA_INFO"
	.align	4


	//----- nvinfo : EIATTR_REGCOUNT
	.align		4
        /*0000*/ 	.byte	0x04, 0x2f
        /*0002*/ 	.short	(.L_1 - .L_0)
	.align		4
.L_0:
        /*0004*/ 	.word	index@(_Z5saxpyPfS_i)
        /*0008*/ 	.word	0x0000000a


	//----- nvinfo : EIATTR_FRAME_SIZE
	.align		4
.L_1:
        /*000c*/ 	.byte	0x04, 0x11
        /*000e*/ 	.short	(.L_3 - .L_2)
	.align		4
.L_2:
        /*0010*/ 	.word	index@(_Z5saxpyPfS_i)
        /*0014*/ 	.word	0x00000000


	//----- nvinfo : EIATTR_REGCOUNT
	.align		4
.L_3:
        /*0018*/ 	.byte	0x04, 0x2f
        /*001a*/ 	.short	(.L_5 - .L_4)
	.align		4
.L_4:
        /*001c*/ 	.word	index@(_Z6reducePf)
        /*0020*/ 	.word	0x0000000b


	//----- nvinfo : EIATTR_FRAME_SIZE
	.align		4
.L_5:
        /*0024*/ 	.byte	0x04, 0x11
        /*0026*/ 	.short	(.L_7 - .L_6)
	.align		4
.L_6:
        /*0028*/ 	.word	index@(_Z6reducePf)
        /*002c*/ 	.word	0x00000000


	//----- nvinfo : EIATTR_MIN_STACK_SIZE
	.align		4
.L_7:
        /*0030*/ 	.byte	0x04, 0x12
        /*0032*/ 	.short	(.L_9 - .L_8)
	.align		4
.L_8:
        /*0034*/ 	.word	index@(_Z6reducePf)
        /*0038*/ 	.word	0x00000000


	//----- nvinfo : EIATTR_MIN_STACK_SIZE
	.align		4
.L_9:
        /*003c*/ 	.byte	0x04, 0x12
        /*003e*/ 	.short	(.L_11 - .L_10)
	.align		4
.L_10:
        /*0040*/ 	.word	index@(_Z5saxpyPfS_i)
        /*0044*/ 	.word	0x00000000
.L_11:


//--------------------- .nv.compat                --------------------------
	.section	.nv.compat,"",@"SHT_CUDA_COMPAT_INFO"
	.align	4
        /*0000*/ 	.byte	0x02, 0x09, 0x00, 0x00, 0x02, 0x02, 0x01, 0x00, 0x02, 0x05, 0x05, 0x00, 0x03, 0x07, 0x01, 0x01
        /*0010*/ 	.byte	0x02, 0x03, 0x00, 0x00, 0x02, 0x06, 0x01, 0x00, 0x04, 0x0b, 0x08, 0x00, 0x09, 0x00, 0x00, 0x00
        /*0020*/ 	.byte	0x00, 0x00, 0x00, 0x00


//--------------------- .nv.info._Z6reducePf      --------------------------
	.section	.nv.info._Z6reducePf,"",@"SHT_CUDA_INFO"
	.sectionflags	@""
	.align	4


	//----- nvinfo : EIATTR_CUDA_API_VERSION
	.align		4
        /*0000*/ 	.byte	0x04, 0x37
        /*0002*/ 	.short	(.L_13 - .L_12)
.L_12:
        /*0004*/ 	.word	0x00000082


	//----- nvinfo : EIATTR_KPARAM_INFO
	.align		4
.L_13:
        /*0008*/ 	.byte	0x04, 0x17
        /*000a*/ 	.short	(.L_15 - .L_14)
.L_14:
        /*000c*/ 	.word	0x00000000
        /*0010*/ 	.short	0x0000
        /*0012*/ 	.short	0x0000
        /*0014*/ 	.byte	0x00, 0xf5, 0x21, 0x00


	//----- nvinfo : EIATTR_SPARSE_MMA_MASK
	.align		4
.L_15:
        /*0018*/ 	.byte	0x03, 0x50
        /*001a*/ 	.short	0x0000


	//----- nvinfo : EIATTR_MAXREG_COUNT
	.align		4
        /*001c*/ 	.byte	0x03, 0x1b
        /*001e*/ 	.short	0x00ff


	//----- nvinfo : EIATTR_NUM_BARRIERS
	.align		4
        /*0020*/ 	.byte	0x02, 0x4c
        /*0022*/ 	.byte	0x01
	.zero		1


	//----- nvinfo : EIATTR_MERCURY_ISA_VERSION
	.align		4
        /*0024*/ 	.byte	0x03, 0x5f
        /*0026*/ 	.short	0x0101


	//----- nvinfo : EIATTR_VRC_CTA_INIT_COUNT
	.align		4
        /*0028*/ 	.byte	0x02, 0x4a
	.zero		1
	.zero		1


	//----- nvinfo : EIATTR_EXIT_INSTR_OFFSETS
	.align		4
        /*002c*/ 	.byte	0x04, 0x1c
        /*002e*/ 	.short	(.L_17 - .L_16)


	//   ....[0]....
.L_16:
        /*0030*/ 	.word	0x000001f0


	//   ....[1]....
        /*0034*/ 	.word	0x00000270


	//----- nvinfo : EIATTR_CBANK_PARAM_SIZE
	.align		4
.L_17:
        /*0038*/ 	.byte	0x03, 0x19
        /*003a*/ 	.short	0x0008


	//----- nvinfo : EIATTR_PARAM_CBANK
	.align		4
        /*003c*/ 	.byte	0x04, 0x0a
        /*003e*/ 	.short	(.L_19 - .L_18)
	.align		4
.L_18:
        /*0040*/ 	.word	index@(.nv.constant0._Z6reducePf)
        /*0044*/ 	.short	0x0380
        /*0046*/ 	.short	0x0008


	//----- nvinfo : EIATTR_SW_WAR
	.align		4
.L_19:
        /*0048*/ 	.byte	0x04, 0x36
        /*004a*/ 	.short	(.L_21 - .L_20)
.L_20:
        /*004c*/ 	.word	0x00000008
.L_21:


//--------------------- .nv.info._Z5saxpyPfS_i    --------------------------
	.section	.nv.info._Z5saxpyPfS_i,"",@"SHT_CUDA_INFO"
	.sectionflags	@""
	.align	4


	//----- nvinfo : EIATTR_CUDA_API_VERSION
	.align		4
        /*0000*/ 	.byte	0x04, 0x37
        /*0002*/ 	.short	(.L_23 - .L_22)
.L_22:
        /*0004*/ 	.word	0x00000082


	//----- nvinfo : EIATTR_KPARAM_INFO
	.align		4
.L_23:
        /*0008*/ 	.byte	0x04, 0x17
        /*000a*/ 	.short	(.L_25 - .L_24)
.L_24:
        /*000c*/ 	.word	0x00000000
        /*0010*/ 	.short	0x0002
        /*0012*/ 	.short	0x0010
        /*0014*/ 	.byte	0x00, 0xf0, 0x11, 0x00


	//----- nvinfo : EIATTR_KPARAM_INFO
	.align		4
.L_25:
        /*0018*/ 	.byte	0x04, 0x17
        /*001a*/ 	.short	(.L_27 - .L_26)
.L_26:
        /*001c*/ 	.word	0x00000000
        /*0020*/ 	.short	0x0001
        /*0022*/ 	.short	0x0008
        /*0024*/ 	.byte	0x00, 0xf5, 0x21, 0x00


	//----- nvinfo : EIATTR_KPARAM_INFO
	.align		4
.L_27:
        /*0028*/ 	.byte	0x04, 0x17
        /*002a*/ 	.short	(.L_29 - .L_28)
.L_28:
        /*002c*/ 	.word	0x00000000
        /*0030*/ 	.short	0x0000
        /*0032*/ 	.short	0x0000
        /*0034*/ 	.byte	0x00, 0xf5, 0x21, 0x00


	//----- nvinfo : EIATTR_SPARSE_MMA_MASK
	.align		4
.L_29:
        /*0038*/ 	.byte	0x03, 0x50
        /*003a*/ 	.short	0x0000


	//----- nvinfo : EIATTR_MAXREG_COUNT
	.align		4
        /*003c*/ 	.byte	0x03, 0x1b
        /*003e*/ 	.short	0x00ff


	//----- nvinfo : EIATTR_MERCURY_ISA_VERSION
	.align		4
        /*0040*/ 	.byte	0x03, 0x5f
        /*0042*/ 	.short	0x0101


	//----- nvinfo : EIATTR_VRC_CTA_INIT_COUNT
	.align		4
        /*0044*/ 	.byte	0x02, 0x4a
	.zero		1
	.zero		1


	//----- nvinfo : EIATTR_EXIT_INSTR_OFFSETS
	.align		4
        /*0048*/ 	.byte	0x04, 0x1c
        /*004a*/ 	.short	(.L_31 - .L_30)


	//   ....[0]....
.L_30:
        /*004c*/ 	.word	0x00000070


	//   ....[1]....
        /*0050*/ 	.word	0x00000110


	//----- nvinfo : EIATTR_CBANK_PARAM_SIZE
	.align		4
.L_31:
        /*0054*/ 	.byte	0x03, 0x19
        /*0056*/ 	.short	0x0014


	//----- nvinfo : EIATTR_PARAM_CBANK
	.align		4
        /*0058*/ 	.byte	0x04, 0x0a
        /*005a*/ 	.short	(.L_33 - .L_32)
	.align		4
.L_32:
        /*005c*/ 	.word	index@(.nv.constant0._Z5saxpyPfS_i)
        /*0060*/ 	.short	0x0380
        /*0062*/ 	.short	0x0014


	//----- nvinfo : EIATTR_SW_WAR
	.align		4
.L_33:
        /*0064*/ 	.byte	0x04, 0x36
        /*0066*/ 	.short	(.L_35 - .L_34)
.L_34:
        /*0068*/ 	.word	0x00000008
.L_35:


//--------------------- .nv.callgraph             --------------------------
	.section	.nv.callgraph,"",@"SHT_CUDA_CALLGRAPH"
	.align	4
	.sectionentsize	8
	.align		4
        /*0000*/ 	.word	0x00000000
	.align		4
        /*0004*/ 	.word	0xffffffff
	.align		4
        /*0008*/ 	.word	0x00000000
	.align		4
        /*000c*/ 	.word	0xfffffffe
	.align		4
        /*0010*/ 	.word	0x00000000
	.align		4
        /*0014*/ 	.word	0xfffffffd
	.align		4
        /*0018*/ 	.word	0x00000000
	.align		4
        /*001c*/ 	.word	0xfffffffc


//--------------------- .text._Z6reducePf         --------------------------
	.section	.text._Z6reducePf,"ax",@progbits
	.align	128
        .global         _Z6reducePf
        .type           _Z6reducePf,@function
        .size           _Z6reducePf,(.L_x_4 - _Z6reducePf)
        .other          _Z6reducePf,@"STO_CUDA_ENTRY STV_DEFAULT"
_Z6reducePf:
.text._Z6reducePf:
[----:B------:R-:W-:Y:S01]  /*0000*/  LDC R1, c[0x0][0x37c] ;  /* 0x0000df00ff017b82 */ /* 0x000fe20000000800 */
[----:B------:R-:W0:Y:S07]  /*0010*/  S2R R7, SR_TID.X ;  /* 0x0000000000077919 */ /* 0x000e2e0000002100 */
[----:B------:R-:W1:Y:S01]  /*0020*/  LDC.64 R2, c[0x0][0x380] ;  /* 0x0000e000ff027b82 */ /* 0x000e620000000a00 */
[----:B------:R-:W0:Y:S01]  /*0030*/  LDCU UR8, c[0x0][0x360] ;  /* 0x00006c00ff0877ac */ /* 0x000e220008000800 */
[----:B------:R-:W0:Y:S01]  /*0040*/  S2R R6, SR_CTAID.X ;  /* 0x0000000000067919 */ /* 0x000e220000002500 */
[----:B------:R-:W2:Y:S01]  /*0050*/  LDCU.64 UR6, c[0x0][0x358] ;  /* 0x00006b00ff0677ac */ /* 0x000ea20008000a00 */
[----:B0-----:R-:W-:-:S04]  /*0060*/  IMAD R5, R6, UR8, R7 ;  /* 0x0000000806057c24 */ /* 0x001fc8000f8e0207 */
[----:B-1----:R-:W-:-:S06]  /*0070*/  IMAD.WIDE.U32 R2, R5, 0x4, R2 ;  /* 0x0000000405027825 */ /* 0x002fcc00078e0002 */
[----:B--2---:R-:W2:Y:S01]  /*0080*/  LDG.E R2, desc[UR6][R2.64] ;  /* 0x0000000602027981 */ /* 0x004ea2000c1e1900 */
[----:B------:R-:W0:Y:S01]  /*0090*/  S2UR UR5, SR_CgaCtaId ;  /* 0x00000000000579c3 */ /* 0x000e220000008800 */
[----:B------:R-:W-:Y:S01]  /*00a0*/  UMOV UR4, 0x400 ;  /* 0x0000040000047882 */ /* 0x000fe20000000000 */
[----:B------:R-:W-:Y:S01]  /*00b0*/  UISETP.GE.U32.AND UP0, UPT, UR8, 0x2, UPT ;  /* 0x000000020800788c */ /* 0x000fe2000bf06070 */
[----:B------:R-:W-:Y:S01]  /*00c0*/  ISETP.NE.AND P0, PT, R7, RZ, PT ;  /* 0x000000ff0700720c */ /* 0x000fe20003f05270 */
[----:B0-----:R-:W-:-:S06]  /*00d0*/  ULEA UR4, UR5, UR4, 0x18 ;  /* 0x0000000405047291 */ /* 0x001fcc000f8ec0ff */
[----:B------:R-:W-:-:S05]  /*00e0*/  LEA R5, R7, UR4, 0x2 ;  /* 0x0000000407057c11 */ /* 0x000fca000f8e10ff */
[----:B--2---:R0:W-:Y:S01]  /*00f0*/  STS [R5], R2 ;  /* 0x0000000205007388 */ /* 0x0041e20000000800 */
[----:B------:R-:W-:Y:S06]  /*0100*/  BAR.SYNC.DEFER_BLOCKING 0x0 ;  /* 0x0000000000007b1d */ /* 0x000fec0000010000 */
[----:B------:R-:W-:Y:S05]  /*0110*/  BRA.U !UP0, `(.L_x_0) ;  /* 0x0000000108347547 */ /* 0x000fea000b800000 */
[----:B------:R-:W-:-:S07]  /*0120*/  HFMA2 R0, -RZ, RZ, 0, 5.9604644775390625e-08 ;  /* 0x00000001ff007431 */ /* 0x000fce00000001ff */
.L_x_1:
[----:B------:R-:W-:-:S05]  /*0130*/  SHF.L.U32 R8, R0, 0x1, RZ ;  /* 0x0000000100087819 */ /* 0x000fca00000006ff */
[----:B0-----:R-:W-:-:S05]  /*0140*/  VIADD R2, R8, 0xffffffff ;  /* 0xffffffff08027836 */ /* 0x001fca0000000000 */
[----:B------:R-:W-:-:S13]  /*0150*/  LOP3.LUT P1, RZ, R2, R7, RZ, 0xc0, !PT ;  /* 0x0000000702ff7212 */ /* 0x000fda000782c0ff */
[----:B------:R-:W-:Y:S01]  /*0160*/  @!P1 LEA R2, R0, R5, 0x2 ;  /* 0x0000000500029211 */ /* 0x000fe200078e10ff */
[----:B------:R-:W-:Y:S01]  /*0170*/  @!P1 LDS R3, [R5] ;  /* 0x0000000005039984 */ /* 0x000fe20000000800 */
[----:B------:R-:W-:-:S04]  /*0180*/  IMAD.MOV.U32 R0, RZ, RZ, R8 ;  /* 0x000000ffff007224 */ /* 0x000fc800078e0008 */
[----:B------:R-:W0:Y:S02]  /*0190*/  @!P1 LDS R2, [R2] ;  /* 0x0000000002029984 */ /* 0x000e240000000800 */
[----:B0-----:R-:W-:-:S05]  /*01a0*/  @!P1 FADD R4, R2, R3 ;  /* 0x0000000302049221 */ /* 0x001fca0000000000 */
[----:B------:R1:W-:Y:S01]  /*01b0*/  @!P1 STS [R5], R4 ;  /* 0x0000000405009388 */ /* 0x0003e20000000800 */
[----:B------:R-:W-:Y:S01]  /*01c0*/  BAR.SYNC.DEFER_BLOCKING 0x0 ;  /* 0x0000000000007b1d */ /* 0x000fe20000010000 */
[----:B------:R-:W-:-:S13]  /*01d0*/  ISETP.GE.U32.AND P1, PT, R8, UR8, PT ;  /* 0x0000000808007c0c */ /* 0x000fda000bf26070 */
[----:B-1----:R-:W-:Y:S05]  /*01e0*/  @!P1 BRA `(.L_x_1) ;  /* 0xfffffffc00d09947 */ /* 0x002fea000383ffff */
.L_x_0:
[----:B------:R-:W-:Y:S05]  /*01f0*/  @P0 EXIT ;  /* 0x000000000000094d */ /* 0x000fea0003800000 */
[----:B------:R-:W1:Y:S01]  /*0200*/  S2UR UR5, SR_CgaCtaId ;  /* 0x00000000000579c3 */ /* 0x000e620000008800 */
[----:B------:R-:W-:-:S07]  /*0210*/  UMOV UR4, 0x400 ;  /* 0x0000040000047882 */ /* 0x000fce0000000000 */
[----:B0-----:R-:W0:Y:S01]  /*0220*/  LDC.64 R2, c[0x0][0x380] ;  /* 0x0000e000ff027b82 */ /* 0x001e220000000a00 */
[----:B-1----:R-:W-:Y:S01]  /*0230*/  ULEA UR4, UR5, UR4, 0x18 ;  /* 0x0000000405047291 */ /* 0x002fe2000f8ec0ff */
[----:B0-----:R-:W-:-:S08]  /*0240*/  IMAD.WIDE.U32 R2, R6, 0x4, R2 ;  /* 0x0000000406027825 */ /* 0x001fd000078e0002 */
[----:B------:R-:W0:Y:S04]  /*0250*/  LDS R5, [UR4] ;  /* 0x00000004ff057984 */ /* 0x000e280008000800 */
[----:B0-----:R-:W-:Y:S01]  /*0260*/  STG.E desc[UR6][R2.64], R5 ;  /* 0x0000000502007986 */ /* 0x001fe2000c101906 */
[----:B------:R-:W-:Y:S05]  /*0270*/  EXIT ;  /* 0x000000000000794d */ /* 0x000fea0003800000 */
.L_x_2:
[----:B------:R-:W-:-:S00]  /*0280*/  BRA `(.L_x_2) ;  /* 0xfffffffc00fc7947 */ /* 0x000fc0000383ffff */
[----:B------:R-:W-:-:S00]  /*0290*/  NOP ;  /* 0x0000000000007918 */ /* 0x000fc00000000000 */
        /* <DEDUP_REMOVED lines=14> */
.L_x_4:


//--------------------- .text._Z5saxpyPfS_i       --------------------------
	.section	.text._Z5saxpyPfS_i,"ax",@progbits
	.align	128
        .global         _Z5saxpyPfS_i
        .type           _Z5saxpyPfS_i,@function
        .size           _Z5saxpyPfS_i,(.L_x_5 - _Z5saxpyPfS_i)
        .other          _Z5saxpyPfS_i,@"STO_CUDA_ENTRY STV_DEFAULT"
_Z5saxpyPfS_i:
.text._Z5saxpyPfS_i:
[----:B------:R-:W-:Y:S01]  /*0000*/  LDC R1, c[0x0][0x37c] ;  /* 0x0000df00ff017b82 */ /* 0x000fe20000000800 */
[----:B------:R-:W0:Y:S07]  /*0010*/  S2R R0, SR_TID.X ;  /* 0x0000000000007919 */ /* 0x000e2e0000002100 */
[----:B------:R-:W0:Y:S01]  /*0020*/  S2UR UR4, SR_CTAID.X ;  /* 0x00000000000479c3 */ /* 0x000e220000002500 */
[----:B------:R-:W1:Y:S07]  /*0030*/  LDCU UR5, c[0x0][0x390] ;  /* 0x00007200ff0577ac */ /* 0x000e6e0008000800 */
[----:B------:R-:W0:Y:S02]  /*0040*/  LDC R7, c[0x0][0x360] ;  /* 0x0000d800ff077b82 */ /* 0x000e240000000800 */
[----:B0-----:R-:W-:-:S05]  /*0050*/  IMAD R7, R7, UR4, R0 ;  /* 0x0000000407077c24 */ /* 0x001fca000f8e0200 */
[----:B-1----:R-:W-:-:S13]  /*0060*/  ISETP.GE.AND P0, PT, R7, UR5, PT ;  /* 0x0000000507007c0c */ /* 0x002fda000bf06270 */
[----:B------:R-:W-:Y:S05]  /*0070*/  @P0 EXIT ;  /* 0x000000000000094d */ /* 0x000fea0003800000 */
[----:B------:R-:W0:Y:S01]  /*0080*/  LDC.64 R4, c[0x0][0x388] ;  /* 0x0000e200ff047b82 */ /* 0x000e220000000a00 */
[----:B------:R-:W1:Y:S07]  /*0090*/  LDCU.64 UR4, c[0x0][0x358] ;  /* 0x00006b00ff0477ac */ /* 0x000e6e0008000a00 */
[----:B------:R-:W2:Y:S01]  /*00a0*/  LDC.64 R2, c[0x0][0x380] ;  /* 0x0000e000ff027b82 */ /* 0x000ea20000000a00 */
[----:B0-----:R-:W-:-:S06]  /*00b0*/  IMAD.WIDE R4, R7, 0x4, R4 ;  /* 0x0000000407047825 */ /* 0x001fcc00078e0204 */
[----:B-1----:R-:W3:Y:S01]  /*00c0*/  LDG.E R5, desc[UR4][R4.64] ;  /* 0x0000000404057981 */ /* 0x002ee2000c1e1900 */
[----:B--2---:R-:W-:-:S05]  /*00d0*/  IMAD.WIDE R2, R7, 0x4, R2 ;  /* 0x0000000407027825 */ /* 0x004fca00078e0202 */
[----:B------:R-:W3:Y:S02]  /*00e0*/  LDG.E R0, desc[UR4][R2.64] ;  /* 0x0000000402007981 */ /* 0x000ee4000c1e1900 */
[----:B---3--:R-:W-:-:S05]  /*00f0*/  FADD R7, R0, R5 ;  /* 0x0000000500077221 */ /* 0x008fca0000000000 */
[----:B------:R-:W-:Y:S01]  /*0100*/  STG.E desc[UR4][R2.64], R7 ;  /* 0x0000000702007986 */ /* 0x000fe2000c101904 */
[----:B------:R-:W-:Y:S05]  /*0110*/  EXIT ;  /* 0x000000000000794d */ /* 0x000fea0003800000 */
.L_x_3:
        /* <DEDUP_REMOVED lines=14> */
.L_x_5:


//--------------------- .nv.shared._Z6reducePf    --------------------------
	.section	.nv.shared._Z6reducePf,"aw",@nobits
	.sectionflags	@""
	.align	16
	.zero		1024


//--------------------- .nv.shared.reserved.0     --------------------------
	.section	.nv.shared.reserved.0,"aw",@nobits
	.weak		__nv_reservedSMEM_offset_0_alias
	.size		__nv_reservedSMEM_offset_0_alias, 0, 64
	.other		__nv_reservedSMEM_offset_0_alias,@"STO_CUDA_RESERVED_SHARED STV_DEFAULT"
__nv_reservedSMEM_offset_0_alias:
	.zero		0
	.zero		64


//--------------------- .nv.shared._Z5saxpyPfS_i  --------------------------
	.section	.nv.shared._Z5saxpyPfS_i,"aw",@nobits
	.sectionflags	@""
	.align	16
	.zero		1024


//--------------------- .nv.constant0._Z6reducePf --------------------------
	.section	.nv.constant0._Z6reducePf,"a",@progbits
	.sectionflags	@""
	.align	4
.nv.constant0._Z6reducePf:
	.zero		904


//--------------------- .nv.constant0._Z5saxpyPfS_i --------------------------
	.section	.nv.constant0._Z5saxpyPfS_i,"a",@progbits
	.sectionflags	@""
	.align	4
.nv.constant0._Z5saxpyPfS_i:
	.zero		916


//--------------------- SYMBOLS --------------------------

	.type		.nv.reservedSmem.offset0,@object
	.size		.nv.reservedSmem.offset0,0x4
	.type		.nv.reservedSmem.cap,@object
	.size		.nv.reservedSmem.cap,0x4
